	.headerflags	@"EF_CUDA_TEXMODE_UNIFIED EF_CUDA_64BIT_ADDRESS EF_CUDA_ACCELERATORS EF_CUDA_SM90 EF_CUDA_VIRTUAL_SM(EF_CUDA_SM90)"
	.elftype	@"ET_EXEC"


//--------------------- .nv.info                  --------------------------
	.section	.nv.info,"",@"SHT_CUDA_INFO"
	.align	4


	//----- nvinfo : EIATTR_REGCOUNT
	.align		4
        /*0000*/ 	.byte	0x04, 0x2f
        /*0002*/ 	.short	(.L_3 - .L_2)
	.align		4
.L_2:
        /*0004*/ 	.word	index@(triton_poi_fused__native_batch_norm_legit_no_training_mean_native_batch_norm_backward_29)
        /*0008*/ 	.word	0x0000001d


	//----- nvinfo : EIATTR_MIN_STACK_SIZE
	.align		4
.L_3:
        /*000c*/ 	.byte	0x04, 0x12
        /*000e*/ 	.short	(.L_5 - .L_4)
	.align		4
.L_4:
        /*0010*/ 	.word	index@(triton_poi_fused__native_batch_norm_legit_no_training_mean_native_batch_norm_backward_29)
        /*0014*/ 	.word	0x00000000


	//----- nvinfo : EIATTR_FRAME_SIZE
	.align		4
.L_5:
        /*0018*/ 	.byte	0x04, 0x11
        /*001a*/ 	.short	(.L_7 - .L_6)
	.align		4
.L_6:
        /*001c*/ 	.word	index@(triton_poi_fused__native_batch_norm_legit_no_training_mean_native_batch_norm_backward_29)
        /*0020*/ 	.word	0x00000000


	//----- nvinfo : EIATTR_MIN_STACK_SIZE
	.align		4
.L_7:
        /*0024*/ 	.byte	0x04, 0x12
        /*0026*/ 	.short	(.L_9 - .L_8)
	.align		4
.L_8:
        /*0028*/ 	.word	index@(triton_poi_fused__native_batch_norm_legit_no_training_mean_native_batch_norm_backward_29)
        /*002c*/ 	.word	0x00000000
.L_9:


//--------------------- .nv.info.triton_poi_fused__native_batch_norm_legit_no_training_mean_native_batch_norm_backward_29 --------------------------
	.section	.nv.info.triton_poi_fused__native_batch_norm_legit_no_training_mean_native_batch_norm_backward_29,"",@"SHT_CUDA_INFO"
	.sectionflags	@""
	.align	4


	//----- nvinfo : EIATTR_CUDA_API_VERSION
	.align		4
        /*0000*/ 	.byte	0x04, 0x37
        /*0002*/ 	.short	(.L_11 - .L_10)
.L_10:
        /*0004*/ 	.word	0x0000007c


	//----- nvinfo : EIATTR_KPARAM_INFO
	.align		4
.L_11:
        /*0008*/ 	.byte	0x04, 0x17
        /*000a*/ 	.short	(.L_13 - .L_12)
.L_12:
        /*000c*/ 	.word	0x00000000
        /*0010*/ 	.short	0x0007
        /*0012*/ 	.short	0x0038
        /*0014*/ 	.byte	0x00, 0xf0, 0x11, 0x00


	//----- nvinfo : EIATTR_KPARAM_INFO
	.align		4
.L_13:
        /*0018*/ 	.byte	0x04, 0x17
        /*001a*/ 	.short	(.L_15 - .L_14)
.L_14:
        /*001c*/ 	.word	0x00000000
        /*0020*/ 	.short	0x0006
        /*0022*/ 	.short	0x0030
        /*0024*/ 	.byte	0x00, 0xf4, 0x21, 0x00


	//----- nvinfo : EIATTR_KPARAM_INFO
	.align		4
.L_15:
        /*0028*/ 	.byte	0x04, 0x17
        /*002a*/ 	.short	(.L_17 - .L_16)
.L_16:
        /*002c*/ 	.word	0x00000000
        /*0030*/ 	.short	0x0005
        /*0032*/ 	.short	0x0028
        /*0034*/ 	.byte	0x00, 0xf4, 0x21, 0x00


	//----- nvinfo : EIATTR_KPARAM_INFO
	.align		4
.L_17:
        /*0038*/ 	.byte	0x04, 0x17
        /*003a*/ 	.short	(.L_19 - .L_18)
.L_18:
        /*003c*/ 	.word	0x00000000
        /*0040*/ 	.short	0x0004
        /*0042*/ 	.short	0x0020
        /*0044*/ 	.byte	0x00, 0xf4, 0x21, 0x00


	//----- nvinfo : EIATTR_KPARAM_INFO
	.align		4
.L_19:
        /*0048*/ 	.byte	0x04, 0x17
        /*004a*/ 	.short	(.L_21 - .L_20)
.L_20:
        /*004c*/ 	.word	0x00000000
        /*0050*/ 	.short	0x0003
        /*0052*/ 	.short	0x0018
        /*0054*/ 	.byte	0x00, 0xf4, 0x21, 0x00


	//----- nvinfo : EIATTR_KPARAM_INFO
	.align		4
.L_21:
        /*0058*/ 	.byte	0x04, 0x17
        /*005a*/ 	.short	(.L_23 - .L_22)
.L_22:
        /*005c*/ 	.word	0x00000000
        /*0060*/ 	.short	0x0002
        /*0062*/ 	.short	0x0010
        /*0064*/ 	.byte	0x00, 0xf4, 0x21, 0x00


	//----- nvinfo : EIATTR_KPARAM_INFO
	.align		4
.L_23:
        /*0068*/ 	.byte	0x04, 0x17
        /*006a*/ 	.short	(.L_25 - .L_24)
.L_24:
        /*006c*/ 	.word	0x00000000
        /*0070*/ 	.short	0x0001
        /*0072*/ 	.short	0x0008
        /*0074*/ 	.byte	0x00, 0xf4, 0x21, 0x00


	//----- nvinfo : EIATTR_KPARAM_INFO
	.align		4
.L_25:
        /*0078*/ 	.byte	0x04, 0x17
        /*007a*/ 	.short	(.L_27 - .L_26)
.L_26:
        /*007c*/ 	.word	0x00000000
        /*0080*/ 	.short	0x0000
        /*0082*/ 	.short	0x0000
        /*0084*/ 	.byte	0x00, 0xf4, 0x21, 0x00


	//----- nvinfo : EIATTR_SPARSE_MMA_MASK
	.align		4
.L_27:
        /*0088*/ 	.byte	0x03, 0x50
        /*008a*/ 	.short	0x0000


	//----- nvinfo : EIATTR_MAXREG_COUNT
	.align		4
        /*008c*/ 	.byte	0x03, 0x1b
        /*008e*/ 	.short	0x00ff


	//----- nvinfo : EIATTR_EXIT_INSTR_OFFSETS
	.align		4
        /*0090*/ 	.byte	0x04, 0x1c
        /*0092*/ 	.short	(.L_29 - .L_28)


	//   ....[0]....
.L_28:
        /*0094*/ 	.word	0x00000530


	//   ....[1]....
        /*0098*/ 	.word	0x00000550


	//----- nvinfo : EIATTR_REQNTID
	.align		4
.L_29:
        /*009c*/ 	.byte	0x04, 0x10
        /*009e*/ 	.short	(.L_31 - .L_30)
.L_30:
        /*00a0*/ 	.word	0x00000080
        /*00a4*/ 	.word	0x00000001
        /*00a8*/ 	.word	0x00000001


	//----- nvinfo : EIATTR_CBANK_PARAM_SIZE
	.align		4
.L_31:
        /*00ac*/ 	.byte	0x03, 0x19
        /*00ae*/ 	.short	0x003c


	//----- nvinfo : EIATTR_PARAM_CBANK
	.align		4
        /*00b0*/ 	.byte	0x04, 0x0a
        /*00b2*/ 	.short	(.L_33 - .L_32)
	.align		4
.L_32:
        /*00b4*/ 	.word	index@(.nv.constant0.triton_poi_fused__native_batch_norm_legit_no_training_mean_native_batch_norm_backward_29)
        /*00b8*/ 	.short	0x0210
        /*00ba*/ 	.short	0x003c


	//----- nvinfo : EIATTR_SW_WAR
	.align		4
.L_33:
        /*00bc*/ 	.byte	0x04, 0x36
        /*00be*/ 	.short	(.L_35 - .L_34)
.L_34:
        /*00c0*/ 	.word	0x00000008
.L_35:


//--------------------- .nv.callgraph             --------------------------
	.section	.nv.callgraph,"",@"SHT_CUDA_CALLGRAPH"
	.align	4
	.sectionentsize	8
	.align		4
        /*0000*/ 	.word	0x00000000
	.align		4
        /*0004*/ 	.word	0xffffffff
	.align		4
        /*0008*/ 	.word	0x00000000
	.align		4
        /*000c*/ 	.word	0xfffffffe
	.align		4
        /*0010*/ 	.word	0x00000000
	.align		4
        /*0014*/ 	.word	0xfffffffd
	.align		4
        /*0018*/ 	.word	0x00000000
	.align		4
        /*001c*/ 	.word	0xfffffffc


//--------------------- .nv.constant4             --------------------------
	.section	.nv.constant4,"a",@progbits
	.align	8
	.align		8
.nv.constant4:
        /*0000*/ 	.dword	_$_str
	.align		8
        /*0008*/ 	.dword	_$_str_$_2


//--------------------- .text.triton_poi_fused__native_batch_norm_legit_no_training_mean_native_batch_norm_backward_29 --------------------------
	.section	.text.triton_poi_fused__native_batch_norm_legit_no_training_mean_native_batch_norm_backward_29,"ax",@progbits
	.align	128
        .global         triton_poi_fused__native_batch_norm_legit_no_training_mean_native_batch_norm_backward_29
        .type           triton_poi_fused__native_batch_norm_legit_no_training_mean_native_batch_norm_backward_29,@function
        .size           triton_poi_fused__native_batch_norm_legit_no_training_mean_native_batch_norm_backward_29,(.L_x_1 - triton_poi_fused__native_batch_norm_legit_no_training_mean_native_batch_norm_backward_29)
        .other          triton_poi_fused__native_batch_norm_legit_no_training_mean_native_batch_norm_backward_29,@"STO_CUDA_ENTRY STV_DEFAULT"
triton_poi_fused__native_batch_norm_legit_no_training_mean_native_batch_norm_backward_29:
.text.triton_poi_fused__native_batch_norm_legit_no_training_mean_native_batch_norm_backward_29:
[----:B------:R-:W0:Y:S01]  /*0000*/  LDC R1, c[0x0][0x28] ;  /* 0x00000a00ff017b82 */ /* 0x000e220000000800 */
[----:B------:R-:W1:Y:S07]  /*0010*/  S2R R0, SR_TID.X ;  /* 0x0000000000007919 */ /* 0x000e6e0000002100 */
[----:B------:R-:W2:Y:S01]  /*0020*/  LDC.64 R2, c[0x0][0x220] ;  /* 0x00008800ff027b82 */ /* 0x000ea20000000a00 */
[----:B------:R-:W-:Y:S01]  /*0030*/  CS2R R10, SRZ ;  /* 0x00000000000a7805 */ /* 0x000fe2000001ff00 */
[----:B------:R-:W-:Y:S01]  /*0040*/  ULDC.64 UR4, c[0x0][0x208] ;  /* 0x0000820000047ab9 */ /* 0x000fe20000000a00 */
[----:B------:R-:W3:Y:S05]  /*0050*/  S2R R5, SR_CTAID.X ;  /* 0x0000000000057919 */ /* 0x000eea0000002500 */
[----:B------:R-:W4:Y:S01]  /*0060*/  LDC.64 R18, c[0x0][0x210] ;  /* 0x00008400ff127b82 */ /* 0x000f220000000a00 */
[----:B------:R-:W-:-:S07]  /*0070*/  CS2R R8, SRZ ;  /* 0x0000000000087805 */ /* 0x000fce000001ff00 */
[----:B------:R-:W5:Y:S08]  /*0080*/  LDC.64 R16, c[0x0][0x218] ;  /* 0x00008600ff107b82 */ /* 0x000f700000000a00 */
[----:B------:R-:W5:Y:S01]  /*0090*/  LDC.64 R20, c[0x0][0x228] ;  /* 0x00008a00ff147b82 */ /* 0x000f620000000a00 */
[----:B-1----:R-:W-:-:S07]  /*00a0*/  SHF.L.U32 R0, R0, 0x1, RZ ;  /* 0x0000000100007819 */ /* 0x002fce00000006ff */
[----:B------:R-:W1:Y:S01]  /*00b0*/  LDC.64 R12, c[0x0][0x230] ;  /* 0x00008c00ff0c7b82 */ /* 0x000e620000000a00 */
[----:B---3--:R-:W-:Y:S02]  /*00c0*/  SHF.R.S32.HI R4, RZ, 0x17, R5 ;  /* 0x00000017ff047819 */ /* 0x008fe40000011405 */
[----:B------:R-:W-:Y:S02]  /*00d0*/  LOP3.LUT R0, R0, 0xfe, RZ, 0xc0, !PT ;  /* 0x000000fe00007812 */ /* 0x000fe400078ec0ff */
[----:B------:R-:W-:Y:S02]  /*00e0*/  SGXT R4, R4, 0x1 ;  /* 0x000000010404781a */ /* 0x000fe40000000200 */
[----:B------:R-:W-:-:S04]  /*00f0*/  LEA R5, R5, R0, 0x8 ;  /* 0x0000000005057211 */ /* 0x000fc800078e40ff */
[----:B------:R-:W-:Y:S02]  /*0100*/  LEA.HI R4, R4, R5, RZ, 0x7 ;  /* 0x0000000504047211 */ /* 0x000fe400078f38ff */
[----:B------:R-:W-:Y:S02]  /*0110*/  ISETP.GE.AND P4, PT, R5, 0x200, PT ;  /* 0x000002000500780c */ /* 0x000fe40003f86270 */
[----:B------:R-:W-:-:S04]  /*0120*/  LOP3.LUT R4, R4, 0xffffff80, RZ, 0xc0, !PT ;  /* 0xffffff8004047812 */ /* 0x000fc800078ec0ff */
[----:B------:R-:W-:-:S05]  /*0130*/  IADD3 R23, R5, -R4, RZ ;  /* 0x8000000405177210 */ /* 0x000fca0007ffe0ff */
[----:B--2---:R-:W-:-:S05]  /*0140*/  IMAD.WIDE R2, R23, 0x4, R2 ;  /* 0x0000000417027825 */ /* 0x004fca00078e0202 */
[----:B------:R2:W3:Y:S01]  /*0150*/  @!P4 LDG.E.EL.64 R10, desc[UR4][R2.64] ;  /* 0x00000004020ac981 */ /* 0x0004e2000c2e1b00 */
[----:B------:R-:W-:Y:S01]  /*0160*/  SHF.L.U32 R7, R5, 0x2, RZ ;  /* 0x0000000205077819 */ /* 0x000fe200000006ff */
[----:B------:R-:W-:-:S04]  /*0170*/  HFMA2.MMA R4, -RZ, RZ, 0, 0 ;  /* 0x00000000ff047435 */ /* 0x000fc800000001ff */
[----:B----4-:R-:W-:Y:S01]  /*0180*/  IMAD.WIDE R18, R7, 0x4, R18 ;  /* 0x0000000407127825 */ /* 0x010fe200078e0212 */
[----:B------:R-:W-:Y:S02]  /*0190*/  CS2R R6, SRZ ;  /* 0x0000000000067805 */ /* 0x000fe4000001ff00 */
[----:B--2---:R-:W-:Y:S02]  /*01a0*/  CS2R R2, SRZ ;  /* 0x0000000000027805 */ /* 0x004fe4000001ff00 */
[----:B------:R-:W2:Y:S04]  /*01b0*/  @!P4 LDG.E.EL R8, desc[UR4][R18.64] ;  /* 0x000000041208c981 */ /* 0x000ea8000c2e1900 */
[----:B------:R-:W4:Y:S04]  /*01c0*/  @!P4 LDG.E.EL R9, desc[UR4][R18.64+0x10] ;  /* 0x000010041209c981 */ /* 0x000f28000c2e1900 */
[----:B------:R-:W2:Y:S04]  /*01d0*/  @!P4 LDG.E.EL R7, desc[UR4][R18.64+0x4] ;  /* 0x000004041207c981 */ /* 0x000ea8000c2e1900 */
[----:B------:R-:W4:Y:S01]  /*01e0*/  @!P4 LDG.E.EL R6, desc[UR4][R18.64+0x14] ;  /* 0x000014041206c981 */ /* 0x000f22000c2e1900 */
[----:B------:R-:W-:-:S03]  /*01f0*/  MOV R0, RZ ;  /* 0x000000ff00007202 */ /* 0x000fc60000000f00 */
[----:B------:R-:W4:Y:S01]  /*0200*/  @!P4 LDG.E.EL R3, desc[UR4][R18.64+0x8] ;  /* 0x000008041203c981 */ /* 0x000f22000c2e1900 */
[----:B------:R-:W-:-:S03]  /*0210*/  CS2R R14, SRZ ;  /* 0x00000000000e7805 */ /* 0x000fc6000001ff00 */
[----:B------:R-:W4:Y:S01]  /*0220*/  @!P4 LDG.E.EL R4, desc[UR4][R18.64+0x18] ;  /* 0x000018041204c981 */ /* 0x000f22000c2e1900 */
[----:B-----5:R-:W-:-:S03]  /*0230*/  IMAD.WIDE R24, R23, 0x4, R16 ;  /* 0x0000000417187825 */ /* 0x020fc600078e0210 */
[----:B------:R-:W5:Y:S04]  /*0240*/  @!P4 LDG.E.EL R2, desc[UR4][R18.64+0x1c] ;  /* 0x00001c041202c981 */ /* 0x000f68000c2e1900 */
[----:B------:R-:W5:Y:S01]  /*0250*/  @!P4 LDG.E.EL R0, desc[UR4][R18.64+0xc] ;  /* 0x00000c041200c981 */ /* 0x000f62000c2e1900 */
[C---:B0-----:R-:W-:Y:S01]  /*0260*/  IMAD.WIDE R16, R23.reuse, 0x4, R20 ;  /* 0x0000000417107825 */ /* 0x041fe200078e0214 */
[----:B------:R-:W-:Y:S02]  /*0270*/  CS2R R20, SRZ ;  /* 0x0000000000147805 */ /* 0x000fe4000001ff00 */
[----:B------:R-:W5:Y:S01]  /*0280*/  @!P4 LDG.E.EL.64 R14, desc[UR4][R24.64] ;  /* 0x00000004180ec981 */ /* 0x000f62000c2e1b00 */
[----:B-1----:R-:W-:Y:S01]  /*0290*/  IMAD.WIDE R12, R23, 0x4, R12 ;  /* 0x00000004170c7825 */ /* 0x002fe200078e020c */
[----:B------:R-:W-:-:S02]  /*02a0*/  CS2R R22, SRZ ;  /* 0x0000000000167805 */ /* 0x000fc4000001ff00 */
[----:B------:R0:W5:Y:S04]  /*02b0*/  @!P4 LDG.E.EL.64 R20, desc[UR4][R16.64] ;  /* 0x000000041014c981 */ /* 0x000168000c2e1b00 */
[----:B------:R1:W5:Y:S01]  /*02c0*/  @!P4 LDG.E.EL.64 R22, desc[UR4][R12.64] ;  /* 0x000000040c16c981 */ /* 0x000362000c2e1b00 */
[----:B0-----:R-:W-:Y:S01]  /*02d0*/  HFMA2.MMA R17, -RZ, RZ, 1.625, 0 ;  /* 0x3e800000ff117435 */ /* 0x001fe200000001ff */
[----:B---3--:R-:W-:Y:S01]  /*02e0*/  FADD R26, R10, 9.9999997473787516356e-06 ;  /* 0x3727c5ac0a1a7421 */ /* 0x008fe20000000000 */
[----:B------:R-:W-:-:S03]  /*02f0*/  FADD R11, R11, 9.9999997473787516356e-06 ;  /* 0x3727c5ac0b0b7421 */ /* 0x000fc60000000000 */
[----:B------:R-:W0:Y:S08]  /*0300*/  MUFU.SQRT R10, R26 ;  /* 0x0000001a000a7308 */ /* 0x000e300000002000 */
[----:B------:R-:W3:Y:S01]  /*0310*/  MUFU.SQRT R18, R11 ;  /* 0x0000000b00127308 */ /* 0x000ee20000002000 */
[C---:B0-----:R-:W-:Y:S01]  /*0320*/  FSETP.GT.AND P0, PT, R10.reuse, 8.50705917302346158658e+37, PT ;  /* 0x7e8000000a00780b */ /* 0x041fe20003f04000 */
[----:B--2---:R-:W-:Y:S01]  /*0330*/  FADD R8, R7, R8 ;  /* 0x0000000807087221 */ /* 0x004fe20000000000 */
[----:B------:R-:W-:Y:S01]  /*0340*/  FSETP.GEU.AND P2, PT, R10, 1.175494350822287508e-38, PT ;  /* 0x008000000a00780b */ /* 0x000fe20003f4e000 */
[----:B----4-:R-:W-:Y:S01]  /*0350*/  FADD R9, R6, R9 ;  /* 0x0000000906097221 */ /* 0x010fe20000000000 */
[----:B-1----:R-:W-:Y:S01]  /*0360*/  FSEL R13, R17, 1, P0 ;  /* 0x3f800000110d7808 */ /* 0x002fe20000000000 */
[----:B------:R-:W0:Y:S01]  /*0370*/  LDC.64 R6, c[0x0][0x238] ;  /* 0x00008e00ff067b82 */ /* 0x000e220000000a00 */
[----:B---3--:R-:W-:Y:S01]  /*0380*/  FSETP.GT.AND P1, PT, R18, 8.50705917302346158658e+37, PT ;  /* 0x7e8000001200780b */ /* 0x008fe20003f24000 */
[----:B------:R-:W-:Y:S01]  /*0390*/  FADD R3, R8, R3 ;  /* 0x0000000308037221 */ /* 0x000fe20000000000 */
[----:B------:R-:W-:Y:S01]  /*03a0*/  FSETP.GEU.AND P3, PT, R18, 1.175494350822287508e-38, PT ;  /* 0x008000001200780b */ /* 0x000fe20003f6e000 */
[----:B------:R-:W-:-:S04]  /*03b0*/  FADD R11, R9, R4 ;  /* 0x00000004090b7221 */ /* 0x000fc80000000000 */
[----:B------:R-:W-:Y:S01]  /*03c0*/  @P0 FMUL R10, R10, 0.25 ;  /* 0x3e8000000a0a0820 */ /* 0x000fe20000400000 */
[----:B------:R-:W-:Y:S01]  /*03d0*/  FSEL R17, R17, 1, P1 ;  /* 0x3f80000011117808 */ /* 0x000fe20000800000 */
[----:B------:R-:W1:Y:S01]  /*03e0*/  LDC.64 R8, c[0x0][0x240] ;  /* 0x00009000ff087b82 */ /* 0x000e620000000a00 */
[----:B-----5:R-:W-:Y:S01]  /*03f0*/  FADD R2, R11, R2 ;  /* 0x000000020b027221 */ /* 0x020fe20000000000 */
[----:B------:R-:W-:Y:S01]  /*0400*/  @!P2 FMUL R10, R10, 16777216 ;  /* 0x4b8000000a0aa820 */ /* 0x000fe20000400000 */
[----:B------:R-:W-:Y:S01]  /*0410*/  @!P2 FMUL R13, R13, 16777216 ;  /* 0x4b8000000d0da820 */ /* 0x000fe20000400000 */
[----:B------:R-:W-:Y:S01]  /*0420*/  FADD R3, R3, R0 ;  /* 0x0000000003037221 */ /* 0x000fe20000000000 */
[----:B------:R-:W-:-:S03]  /*0430*/  @P1 FMUL R18, R18, 0.25 ;  /* 0x3e80000012121820 */ /* 0x000fc60000400000 */
[----:B------:R-:W2:Y:S01]  /*0440*/  MUFU.RCP R10, R10 ;  /* 0x0000000a000a7308 */ /* 0x000ea20000001000 */
[----:B------:R-:W-:Y:S01]  /*0450*/  @!P3 FMUL R17, R17, 16777216 ;  /* 0x4b8000001111b820 */ /* 0x000fe20000400000 */
[----:B------:R-:W-:Y:S01]  /*0460*/  @!P3 FMUL R18, R18, 16777216 ;  /* 0x4b8000001212b820 */ /* 0x000fe20000400000 */
[----:B------:R-:W-:Y:S01]  /*0470*/  FFMA R15, R2, 0.25, -R15 ;  /* 0x3e800000020f7823 */ /* 0x000fe2000000080f */
[----:B------:R-:W-:Y:S01]  /*0480*/  FFMA R14, R3, 0.25, -R14 ;  /* 0x3e800000030e7823 */ /* 0x000fe2000000080e */
[----:B0-----:R-:W-:-:S03]  /*0490*/  IMAD.WIDE R6, R5, 0x4, R6 ;  /* 0x0000000405067825 */ /* 0x001fc600078e0206 */
[----:B------:R-:W0:Y:S01]  /*04a0*/  MUFU.RCP R18, R18 ;  /* 0x0000001200127308 */ /* 0x000e220000001000 */
[----:B--2---:R-:W-:Y:S01]  /*04b0*/  FMUL R13, R10, R13 ;  /* 0x0000000d0a0d7220 */ /* 0x004fe20000400000 */
[----:B-1----:R-:W-:-:S04]  /*04c0*/  IMAD.WIDE R8, R5, 0x4, R8 ;  /* 0x0000000405087825 */ /* 0x002fc800078e0208 */
[----:B------:R-:W-:Y:S01]  /*04d0*/  FMUL R13, R14, R13 ;  /* 0x0000000d0e0d7220 */ /* 0x000fe20000400000 */
[----:B0-----:R-:W-:-:S03]  /*04e0*/  FMUL R18, R18, R17 ;  /* 0x0000001112127220 */ /* 0x001fc60000400000 */
[----:B------:R-:W-:Y:S01]  /*04f0*/  FFMA R20, R13, R20, R22 ;  /* 0x000000140d147223 */ /* 0x000fe20000000016 */
[----:B------:R-:W-:-:S04]  /*0500*/  FMUL R18, R15, R18 ;  /* 0x000000120f127220 */ /* 0x000fc80000400000 */
[----:B------:R-:W-:-:S05]  /*0510*/  FFMA R21, R18, R21, R23 ;  /* 0x0000001512157223 */ /* 0x000fca0000000017 */
[----:B------:R0:W-:Y:S02]  /*0520*/  @!P4 STG.E.64 desc[UR4][R6.64], R20 ;  /* 0x000000140600c986 */ /* 0x0001e4000c101b04 */
[----:B0-----:R-:W-:Y:S05]  /*0530*/  @P4 EXIT ;  /* 0x000000000000494d */ /* 0x001fea0003800000 */
[----:B------:R-:W-:Y:S01]  /*0540*/  STG.E.64 desc[UR4][R8.64], R14 ;  /* 0x0000000e08007986 */ /* 0x000fe2000c101b04 */
[----:B------:R-:W-:Y:S05]  /*0550*/  EXIT ;  /* 0x000000000000794d */ /* 0x000fea0003800000 */
.L_x_0:
[----:B------:R-:W-:-:S00]  /*0560*/  BRA `(.L_x_0) ;  /* 0xfffffffc00fc7947 */ /* 0x000fc0000383ffff */
[----:B------:R-:W-:-:S00]  /*0570*/  NOP ;  /* 0x0000000000007918 */ /* 0x000fc00000000000 */
        /* <DEDUP_REMOVED lines=8> */
.L_x_1:


//--------------------- .nv.global.init           --------------------------
	.section	.nv.global.init,"aw",@progbits
.nv.global.init:
	.type		_$_str,@object
	.size		_$_str,(_$_str_$_2 - _$_str)
_$_str:
        /*0000*/ 	.byte	0x5f, 0x5f, 0x43, 0x55, 0x44, 0x41, 0x5f, 0x46, 0x54, 0x5a, 0x00
	.type		_$_str_$_2,@object
	.size		_$_str_$_2,(.L_1 - _$_str_$_2)
_$_str_$_2:
        /*000b*/ 	.byte	0x5f, 0x5f, 0x43, 0x55, 0x44, 0x41, 0x5f, 0x50, 0x52, 0x45, 0x43, 0x5f, 0x53, 0x51, 0x52, 0x54
        /*001b*/ 	.byte	0x00
.L_1:


//--------------------- .nv.constant0.triton_poi_fused__native_batch_norm_legit_no_training_mean_native_batch_norm_backward_29 --------------------------
	.section	.nv.constant0.triton_poi_fused__native_batch_norm_legit_no_training_mean_native_batch_norm_backward_29,"a",@progbits
	.sectionflags	@""
	.align	4
.nv.constant0.triton_poi_fused__native_batch_norm_legit_no_training_mean_native_batch_norm_backward_29:
	.zero		588
